	.headerflags	@"EF_CUDA_TEXMODE_UNIFIED EF_CUDA_64BIT_ADDRESS EF_CUDA_ACCELERATORS EF_CUDA_SM90 EF_CUDA_VIRTUAL_SM(EF_CUDA_SM90)"
	.elftype	@"ET_EXEC"


//--------------------- .nv.info                  --------------------------
	.section	.nv.info,"",@"SHT_CUDA_INFO"
	.align	4


	//----- nvinfo : EIATTR_REGCOUNT
	.align		4
        /*0000*/ 	.byte	0x04, 0x2f
        /*0002*/ 	.short	(.L_1 - .L_0)
	.align		4
.L_0:
        /*0004*/ 	.word	index@(triton_poi_fused__to_copy_arange_clamp_mul_sub_30)
        /*0008*/ 	.word	0x0000000a


	//----- nvinfo : EIATTR_MIN_STACK_SIZE
	.align		4
.L_1:
        /*000c*/ 	.byte	0x04, 0x12
        /*000e*/ 	.short	(.L_3 - .L_2)
	.align		4
.L_2:
        /*0010*/ 	.word	index@(triton_poi_fused__to_copy_arange_clamp_mul_sub_30)
        /*0014*/ 	.word	0x00000000


	//----- nvinfo : EIATTR_FRAME_SIZE
	.align		4
.L_3:
        /*0018*/ 	.byte	0x04, 0x11
        /*001a*/ 	.short	(.L_5 - .L_4)
	.align		4
.L_4:
        /*001c*/ 	.word	index@(triton_poi_fused__to_copy_arange_clamp_mul_sub_30)
        /*0020*/ 	.word	0x00000000


	//----- nvinfo : EIATTR_MIN_STACK_SIZE
	.align		4
.L_5:
        /*0024*/ 	.byte	0x04, 0x12
        /*0026*/ 	.short	(.L_7 - .L_6)
	.align		4
.L_6:
        /*0028*/ 	.word	index@(triton_poi_fused__to_copy_arange_clamp_mul_sub_30)
        /*002c*/ 	.word	0x00000000
.L_7:


//--------------------- .nv.info.triton_poi_fused__to_copy_arange_clamp_mul_sub_30 --------------------------
	.section	.nv.info.triton_poi_fused__to_copy_arange_clamp_mul_sub_30,"",@"SHT_CUDA_INFO"
	.sectionflags	@""
	.align	4


	//----- nvinfo : EIATTR_CUDA_API_VERSION
	.align		4
        /*0000*/ 	.byte	0x04, 0x37
        /*0002*/ 	.short	(.L_9 - .L_8)
.L_8:
        /*0004*/ 	.word	0x0000007c


	//----- nvinfo : EIATTR_KPARAM_INFO
	.align		4
.L_9:
        /*0008*/ 	.byte	0x04, 0x17
        /*000a*/ 	.short	(.L_11 - .L_10)
.L_10:
        /*000c*/ 	.word	0x00000000
        /*0010*/ 	.short	0x0001
        /*0012*/ 	.short	0x0008
        /*0014*/ 	.byte	0x00, 0xf0, 0x11, 0x00


	//----- nvinfo : EIATTR_KPARAM_INFO
	.align		4
.L_11:
        /*0018*/ 	.byte	0x04, 0x17
        /*001a*/ 	.short	(.L_13 - .L_12)
.L_12:
        /*001c*/ 	.word	0x00000000
        /*0020*/ 	.short	0x0000
        /*0022*/ 	.short	0x0000
        /*0024*/ 	.byte	0x00, 0xf4, 0x21, 0x00


	//----- nvinfo : EIATTR_SPARSE_MMA_MASK
	.align		4
.L_13:
        /*0028*/ 	.byte	0x03, 0x50
        /*002a*/ 	.short	0x0000


	//----- nvinfo : EIATTR_MAXREG_COUNT
	.align		4
        /*002c*/ 	.byte	0x03, 0x1b
        /*002e*/ 	.short	0x00ff


	//----- nvinfo : EIATTR_EXIT_INSTR_OFFSETS
	.align		4
        /*0030*/ 	.byte	0x04, 0x1c
        /*0032*/ 	.short	(.L_15 - .L_14)


	//   ....[0]....
.L_14:
        /*0034*/ 	.word	0x000000f0


	//   ....[1]....
        /*0038*/ 	.word	0x00000120


	//----- nvinfo : EIATTR_REQNTID
	.align		4
.L_15:
        /*003c*/ 	.byte	0x04, 0x10
        /*003e*/ 	.short	(.L_17 - .L_16)
.L_16:
        /*0040*/ 	.word	0x00000020
        /*0044*/ 	.word	0x00000001
        /*0048*/ 	.word	0x00000001


	//----- nvinfo : EIATTR_CBANK_PARAM_SIZE
	.align		4
.L_17:
        /*004c*/ 	.byte	0x03, 0x19
        /*004e*/ 	.short	0x000c


	//----- nvinfo : EIATTR_PARAM_CBANK
	.align		4
        /*0050*/ 	.byte	0x04, 0x0a
        /*0052*/ 	.short	(.L_19 - .L_18)
	.align		4
.L_18:
        /*0054*/ 	.word	index@(.nv.constant0.triton_poi_fused__to_copy_arange_clamp_mul_sub_30)
        /*0058*/ 	.short	0x0210
        /*005a*/ 	.short	0x000c


	//----- nvinfo : EIATTR_SW_WAR
	.align		4
.L_19:
        /*005c*/ 	.byte	0x04, 0x36
        /*005e*/ 	.short	(.L_21 - .L_20)
.L_20:
        /*0060*/ 	.word	0x00000008
.L_21:


//--------------------- .nv.callgraph             --------------------------
	.section	.nv.callgraph,"",@"SHT_CUDA_CALLGRAPH"
	.align	4
	.sectionentsize	8
	.align		4
        /*0000*/ 	.word	0x00000000
	.align		4
        /*0004*/ 	.word	0xffffffff
	.align		4
        /*0008*/ 	.word	0x00000000
	.align		4
        /*000c*/ 	.word	0xfffffffe
	.align		4
        /*0010*/ 	.word	0x00000000
	.align		4
        /*0014*/ 	.word	0xfffffffd
	.align		4
        /*0018*/ 	.word	0x00000000
	.align		4
        /*001c*/ 	.word	0xfffffffc


//--------------------- .text.triton_poi_fused__to_copy_arange_clamp_mul_sub_30 --------------------------
	.section	.text.triton_poi_fused__to_copy_arange_clamp_mul_sub_30,"ax",@progbits
	.align	128
        .global         triton_poi_fused__to_copy_arange_clamp_mul_sub_30
        .type           triton_poi_fused__to_copy_arange_clamp_mul_sub_30,@function
        .size           triton_poi_fused__to_copy_arange_clamp_mul_sub_30,(.L_x_1 - triton_poi_fused__to_copy_arange_clamp_mul_sub_30)
        .other          triton_poi_fused__to_copy_arange_clamp_mul_sub_30,@"STO_CUDA_ENTRY STV_DEFAULT"
triton_poi_fused__to_copy_arange_clamp_mul_sub_30:
.text.triton_poi_fused__to_copy_arange_clamp_mul_sub_30:
[----:B------:R-:W0:Y:S02]  /*0000*/  LDC R1, c[0x0][0x28] ;  /* 0x00000a00ff017b82 */ /* 0x000e240000000800 */
[----:B------:R-:W1:Y:S01]  /*0010*/  S2R R6, SR_TID.X ;  /* 0x0000000000067919 */ /* 0x000e620000002100 */
[----:B------:R-:W2:Y:S01]  /*0020*/  LDC.64 R2, c[0x0][0x210] ;  /* 0x00008400ff027b82 */ /* 0x000ea20000000a00 */
[----:B------:R-:W3:Y:S01]  /*0030*/  S2R R5, SR_CTAID.X ;  /* 0x0000000000057919 */ /* 0x000ee20000002500 */
[C---:B-1----:R-:W-:Y:S02]  /*0040*/  LOP3.LUT R0, R6.reuse, 0x7, RZ, 0xc0, !PT ;  /* 0x0000000706007812 */ /* 0x042fe400078ec0ff */
[----:B------:R-:W-:-:S03]  /*0050*/  LOP3.LUT P0, RZ, R6, 0x18, RZ, 0xc0, !PT ;  /* 0x0000001806ff7812 */ /* 0x000fc6000780c0ff */
[----:B---3--:R-:W-:-:S04]  /*0060*/  IMAD R5, R5, 0x8, R0 ;  /* 0x0000000805057824 */ /* 0x008fc800078e0200 */
[C---:B--2---:R-:W-:Y:S01]  /*0070*/  IMAD.WIDE R2, R5.reuse, 0x4, R2 ;  /* 0x0000000405027825 */ /* 0x044fe200078e0202 */
[----:B------:R-:W-:Y:S02]  /*0080*/  I2FP.F32.S32 R0, R5 ;  /* 0x0000000500007245 */ /* 0x000fe40000201400 */
[----:B------:R-:W-:-:S03]  /*0090*/  ISETP.LT.AND P0, PT, R5, 0x8, !P0 ;  /* 0x000000080500780c */ /* 0x000fc60004701270 */
[----:B------:R-:W-:-:S05]  /*00a0*/  FMUL R0, R0, 0.42857143282890319824 ;  /* 0x3edb6db700007820 */ /* 0x000fca0000400000 */
[----:B------:R-:W-:-:S04]  /*00b0*/  FMNMX R0, RZ, R0, !PT ;  /* 0x00000000ff007209 */ /* 0x000fc80007800000 */
[----:B------:R-:W1:Y:S02]  /*00c0*/  F2I.TRUNC.NTZ R4, R0 ;  /* 0x0000000000047305 */ /* 0x000e64000020f100 */
[----:B-1----:R-:W-:-:S05]  /*00d0*/  I2FP.F32.S32 R7, R4 ;  /* 0x0000000400077245 */ /* 0x002fca0000201400 */
[----:B------:R-:W-:Y:S01]  /*00e0*/  FADD.SAT R7, R0, -R7 ;  /* 0x8000000700077221 */ /* 0x000fe20000002000 */
[----:B------:R-:W-:Y:S06]  /*00f0*/  @!P0 EXIT ;  /* 0x000000000000894d */ /* 0x000fec0003800000 */
[----:B------:R-:W-:Y:S02]  /*0100*/  ULDC.64 UR4, c[0x0][0x208] ;  /* 0x0000820000047ab9 */ /* 0x000fe40000000a00 */
[----:B------:R-:W-:Y:S01]  /*0110*/  STG.E desc[UR4][R2.64], R7 ;  /* 0x0000000702007986 */ /* 0x000fe2000c101904 */
[----:B------:R-:W-:Y:S05]  /*0120*/  EXIT ;  /* 0x000000000000794d */ /* 0x000fea0003800000 */
.L_x_0:
[----:B------:R-:W-:-:S00]  /*0130*/  BRA `(.L_x_0) ;  /* 0xfffffffc00fc7947 */ /* 0x000fc0000383ffff */
[----:B------:R-:W-:-:S00]  /*0140*/  NOP ;  /* 0x0000000000007918 */ /* 0x000fc00000000000 */
        /* <DEDUP_REMOVED lines=11> */
.L_x_1:


//--------------------- .nv.constant0.triton_poi_fused__to_copy_arange_clamp_mul_sub_30 --------------------------
	.section	.nv.constant0.triton_poi_fused__to_copy_arange_clamp_mul_sub_30,"a",@progbits
	.sectionflags	@""
	.align	4
.nv.constant0.triton_poi_fused__to_copy_arange_clamp_mul_sub_30:
	.zero		540
